//
// Generated by NVIDIA NVVM Compiler
//
// Compiler Build ID: CL-36424714
// Cuda compilation tools, release 13.0, V13.0.88
// Based on NVVM 20.0.0
//

.version 9.0
.target sm_100
.address_size 64

	// .globl	_Z21complicateCalculation16Coefficients_SOA

.visible .entry _Z21complicateCalculation16Coefficients_SOA(
	.param .align 8 .b8 _Z21complicateCalculation16Coefficients_SOA_param_0[64]
)
{
	.reg .b32 	%r<18>;
	.reg .b64 	%rd<26>;

	ld.param.u64 	%rd1, [_Z21complicateCalculation16Coefficients_SOA_param_0+56];
	ld.param.u64 	%rd2, [_Z21complicateCalculation16Coefficients_SOA_param_0+48];
	ld.param.u64 	%rd3, [_Z21complicateCalculation16Coefficients_SOA_param_0+40];
	ld.param.u64 	%rd4, [_Z21complicateCalculation16Coefficients_SOA_param_0+32];
	ld.param.u64 	%rd5, [_Z21complicateCalculation16Coefficients_SOA_param_0+24];
	ld.param.u64 	%rd6, [_Z21complicateCalculation16Coefficients_SOA_param_0+16];
	ld.param.u64 	%rd7, [_Z21complicateCalculation16Coefficients_SOA_param_0+8];
	ld.param.u64 	%rd8, [_Z21complicateCalculation16Coefficients_SOA_param_0];
	cvta.to.global.u64 	%rd9, %rd8;
	cvta.to.global.u64 	%rd10, %rd7;
	cvta.to.global.u64 	%rd11, %rd6;
	cvta.to.global.u64 	%rd12, %rd5;
	cvta.to.global.u64 	%rd13, %rd4;
	cvta.to.global.u64 	%rd14, %rd3;
	cvta.to.global.u64 	%rd15, %rd2;
	cvta.to.global.u64 	%rd16, %rd1;
	mov.u32 	%r1, %ctaid.x;
	mov.u32 	%r2, %ntid.x;
	mov.u32 	%r3, %tid.x;
	mad.lo.s32 	%r4, %r1, %r2, %r3;
	mul.wide.s32 	%rd17, %r4, 4;
	add.s64 	%rd18, %rd9, %rd17;
	ld.global.u32 	%r5, [%rd18];
	add.s64 	%rd19, %rd11, %rd17;
	ld.global.u32 	%r6, [%rd19];
	add.s32 	%r7, %r6, %r5;
	add.s64 	%rd20, %rd10, %rd17;
	ld.global.u32 	%r8, [%rd20];
	add.s32 	%r9, %r7, %r8;
	add.s64 	%rd21, %rd14, %rd17;
	ld.global.u32 	%r10, [%rd21];
	div.s32 	%r11, %r9, %r10;
	add.s64 	%rd22, %rd12, %rd17;
	ld.global.u32 	%r12, [%rd22];
	add.s64 	%rd23, %rd13, %rd17;
	ld.global.u32 	%r13, [%rd23];
	mul.lo.s32 	%r14, %r13, %r12;
	add.s64 	%rd24, %rd15, %rd17;
	ld.global.u32 	%r15, [%rd24];
	div.s32 	%r16, %r14, %r15;
	mul.lo.s32 	%r17, %r16, %r11;
	add.s64 	%rd25, %rd16, %rd17;
	st.global.u32 	[%rd25], %r17;
	ret;

}


// ===== COMPILED SASS (sm_100) =====

	.target	sm_100

	.elftype	@"ET_EXEC"


//--------------------- .note.nv.tkinfo           --------------------------
	.section	.note.nv.tkinfo,"",@"SHT_NOTE"
	.sectionflags	@"SHF_NOTE_NV_TKINFO"
	.tkinfo
        /*0018*/ 	.word	0x00000002
        /*0030*/ 	.string	""
        /*0030*/ 	.string	"ptxas"
        /*0030*/ 	.string	"Cuda compilation tools, release 13.0, V13.0.88"
        /*0030*/ 	.string	"Build cuda_13.0.r13.0/compiler.36424714_0"
        /*0030*/ 	.string	"-arch sm_100 -m 64 "



//--------------------- .note.nv.cuinfo           --------------------------
	.section	.note.nv.cuinfo,"",@"SHT_NOTE"
	.sectionflags	@"SHF_NOTE_NV_CUINFO"
        /*0018*/ 	.short	0x0002
        /*001a*/ 	.short	0x0064
        /*001c*/ 	.short	0x0082
	.zero		2


//--------------------- .nv.info                  --------------------------
	.section	.nv.info,"",@"SHT_CUDA_INFO"
	.align	4


	//----- nvinfo : EIATTR_REGCOUNT
	.align		4
        /*0000*/ 	.byte	0x04, 0x2f
        /*0002*/ 	.short	(.L_1 - .L_0)
	.align		4
.L_0:
        /*0004*/ 	.word	index@(_Z21complicateCalculation16Coefficients_SOA)
        /*0008*/ 	.word	0x00000015


	//----- nvinfo : EIATTR_FRAME_SIZE
	.align		4
.L_1:
        /*000c*/ 	.byte	0x04, 0x11
        /*000e*/ 	.short	(.L_3 - .L_2)
	.align		4
.L_2:
        /*0010*/ 	.word	index@(_Z21complicateCalculation16Coefficients_SOA)
        /*0014*/ 	.word	0x00000000


	//----- nvinfo : EIATTR_MIN_STACK_SIZE
	.align		4
.L_3:
        /*0018*/ 	.byte	0x04, 0x12
        /*001a*/ 	.short	(.L_5 - .L_4)
	.align		4
.L_4:
        /*001c*/ 	.word	index@(_Z21complicateCalculation16Coefficients_SOA)
        /*0020*/ 	.word	0x00000000
.L_5:


//--------------------- .nv.compat                --------------------------
	.section	.nv.compat,"",@"SHT_CUDA_COMPAT_INFO"
	.align	4
        /*0000*/ 	.byte	0x02, 0x09, 0x00, 0x00, 0x02, 0x02, 0x01, 0x00, 0x02, 0x05, 0x05, 0x00, 0x03, 0x07, 0x01, 0x01
        /*0010*/ 	.byte	0x02, 0x03, 0x00, 0x00, 0x02, 0x06, 0x01, 0x00, 0x04, 0x0b, 0x08, 0x00, 0x09, 0x00, 0x00, 0x00
        /*0020*/ 	.byte	0x00, 0x00, 0x00, 0x00


//--------------------- .nv.info._Z21complicateCalculation16Coefficients_SOA --------------------------
	.section	.nv.info._Z21complicateCalculation16Coefficients_SOA,"",@"SHT_CUDA_INFO"
	.sectionflags	@""
	.align	4


	//----- nvinfo : EIATTR_CUDA_API_VERSION
	.align		4
        /*0000*/ 	.byte	0x04, 0x37
        /*0002*/ 	.short	(.L_7 - .L_6)
.L_6:
        /*0004*/ 	.word	0x00000082


	//----- nvinfo : EIATTR_KPARAM_INFO
	.align		4
.L_7:
        /*0008*/ 	.byte	0x04, 0x17
        /*000a*/ 	.short	(.L_9 - .L_8)
.L_8:
        /*000c*/ 	.word	0x00000000
        /*0010*/ 	.short	0x0000
        /*0012*/ 	.short	0x0000
        /*0014*/ 	.byte	0x00, 0xf0, 0x01, 0x01


	//----- nvinfo : EIATTR_SPARSE_MMA_MASK
	.align		4
.L_9:
        /*0018*/ 	.byte	0x03, 0x50
        /*001a*/ 	.short	0x0000


	//----- nvinfo : EIATTR_MAXREG_COUNT
	.align		4
        /*001c*/ 	.byte	0x03, 0x1b
        /*001e*/ 	.short	0x00ff


	//----- nvinfo : EIATTR_MERCURY_ISA_VERSION
	.align		4
        /*0020*/ 	.byte	0x03, 0x5f
        /*0022*/ 	.short	0x0101


	//----- nvinfo : EIATTR_VRC_CTA_INIT_COUNT
	.align		4
        /*0024*/ 	.byte	0x02, 0x4a
	.zero		1
	.zero		1


	//----- nvinfo : EIATTR_EXIT_INSTR_OFFSETS
	.align		4
        /*0028*/ 	.byte	0x04, 0x1c
        /*002a*/ 	.short	(.L_11 - .L_10)


	//   ....[0]....
.L_10:
        /*002c*/ 	.word	0x00000510


	//----- nvinfo : EIATTR_CBANK_PARAM_SIZE
	.align		4
.L_11:
        /*0030*/ 	.byte	0x03, 0x19
        /*0032*/ 	.short	0x0040


	//----- nvinfo : EIATTR_PARAM_CBANK
	.align		4
        /*0034*/ 	.byte	0x04, 0x0a
        /*0036*/ 	.short	(.L_13 - .L_12)
	.align		4
.L_12:
        /*0038*/ 	.word	index@(.nv.constant0._Z21complicateCalculation16Coefficients_SOA)
        /*003c*/ 	.short	0x0380
        /*003e*/ 	.short	0x0040


	//----- nvinfo : EIATTR_SW_WAR
	.align		4
.L_13:
        /*0040*/ 	.byte	0x04, 0x36
        /*0042*/ 	.short	(.L_15 - .L_14)
.L_14:
        /*0044*/ 	.word	0x00000008
.L_15:


//--------------------- .nv.callgraph             --------------------------
	.section	.nv.callgraph,"",@"SHT_CUDA_CALLGRAPH"
	.align	4
	.sectionentsize	8
	.align		4
        /*0000*/ 	.word	0x00000000
	.align		4
        /*0004*/ 	.word	0xffffffff
	.align		4
        /*0008*/ 	.word	0x00000000
	.align		4
        /*000c*/ 	.word	0xfffffffe
	.align		4
        /*0010*/ 	.word	0x00000000
	.align		4
        /*0014*/ 	.word	0xfffffffd
	.align		4
        /*0018*/ 	.word	0x00000000
	.align		4
        /*001c*/ 	.word	0xfffffffc


//--------------------- .text._Z21complicateCalculation16Coefficients_SOA --------------------------
	.section	.text._Z21complicateCalculation16Coefficients_SOA,"ax",@progbits
	.align	128
        .global         _Z21complicateCalculation16Coefficients_SOA
        .type           _Z21complicateCalculation16Coefficients_SOA,@function
        .size           _Z21complicateCalculation16Coefficients_SOA,(.L_x_1 - _Z21complicateCalculation16Coefficients_SOA)
        .other          _Z21complicateCalculation16Coefficients_SOA,@"STO_CUDA_ENTRY STV_DEFAULT"
_Z21complicateCalculation16Coefficients_SOA:
.text._Z21complicateCalculation16Coefficients_SOA:
[----:B------:R-:W-:Y:S01]  /*0000*/  LDC R1, c[0x0][0x37c] ;  /* 0x0000df00ff017b82 */ /* 0x000fe20000000800 */
[----:B------:R-:W0:Y:S07]  /*0010*/  S2R R3, SR_TID.X ;  /* 0x0000000000037919 */ /* 0x000e2e0000002100 */
[----:B------:R-:W0:Y:S01]  /*0020*/  S2UR UR6, SR_CTAID.X ;  /* 0x00000000000679c3 */ /* 0x000e220000002500 */
[----:B------:R-:W1:Y:S07]  /*0030*/  LDCU.64 UR4, c[0x0][0x358] ;  /* 0x00006b00ff0477ac */ /* 0x000e6e0008000a00 */
[----:B------:R-:W0:Y:S08]  /*0040*/  LDC R0, c[0x0][0x360] ;  /* 0x0000d800ff007b82 */ /* 0x000e300000000800 */
[----:B------:R-:W2:Y:S08]  /*0050*/  LDC.64 R8, c[0x0][0x3a8] ;  /* 0x0000ea00ff087b82 */ /* 0x000eb00000000a00 */
[----:B------:R-:W3:Y:S01]  /*0060*/  LDC.64 R10, c[0x0][0x3b0] ;  /* 0x0000ec00ff0a7b82 */ /* 0x000ee20000000a00 */
[----:B0-----:R-:W-:-:S07]  /*0070*/  IMAD R0, R0, UR6, R3 ;  /* 0x0000000600007c24 */ /* 0x001fce000f8e0203 */
[----:B------:R-:W0:Y:S01]  /*0080*/  LDC.64 R4, c[0x0][0x380] ;  /* 0x0000e000ff047b82 */ /* 0x000e220000000a00 */
[----:B--2---:R-:W-:-:S07]  /*0090*/  IMAD.WIDE R8, R0, 0x4, R8 ;  /* 0x0000000400087825 */ /* 0x004fce00078e0208 */
[----:B------:R-:W2:Y:S01]  /*00a0*/  LDC.64 R6, c[0x0][0x388] ;  /* 0x0000e200ff067b82 */ /* 0x000ea20000000a00 */
[----:B-1----:R-:W4:Y:S01]  /*00b0*/  LDG.E R2, desc[UR4][R8.64] ;  /* 0x0000000408027981 */ /* 0x002f22000c1e1900 */
[----:B---3--:R-:W-:-:S06]  /*00c0*/  IMAD.WIDE R10, R0, 0x4, R10 ;  /* 0x00000004000a7825 */ /* 0x008fcc00078e020a */
[----:B------:R-:W1:Y:S01]  /*00d0*/  LDC.64 R14, c[0x0][0x390] ;  /* 0x0000e400ff0e7b82 */ /* 0x000e620000000a00 */
[----:B------:R-:W3:Y:S07]  /*00e0*/  LDG.E R3, desc[UR4][R10.64] ;  /* 0x000000040a037981 */ /* 0x000eee000c1e1900 */
[----:B------:R-:W5:Y:S08]  /*00f0*/  LDC.64 R12, c[0x0][0x3a0] ;  /* 0x0000e800ff0c7b82 */ /* 0x000f700000000a00 */
[----:B------:R-:W5:Y:S01]  /*0100*/  LDC.64 R16, c[0x0][0x398] ;  /* 0x0000e600ff107b82 */ /* 0x000f620000000a00 */
[----:B0-----:R-:W-:-:S04]  /*0110*/  IMAD.WIDE R4, R0, 0x4, R4 ;  /* 0x0000000400047825 */ /* 0x001fc800078e0204 */
[C---:B--2---:R-:W-:Y:S02]  /*0120*/  IMAD.WIDE R6, R0.reuse, 0x4, R6 ;  /* 0x0000000400067825 */ /* 0x044fe400078e0206 */
[----:B------:R-:W2:Y:S02]  /*0130*/  LDG.E R4, desc[UR4][R4.64] ;  /* 0x0000000404047981 */ /* 0x000ea4000c1e1900 */
[C---:B-1----:R-:W-:Y:S02]  /*0140*/  IMAD.WIDE R14, R0.reuse, 0x4, R14 ;  /* 0x00000004000e7825 */ /* 0x042fe400078e020e */
[----:B------:R-:W2:Y:S04]  /*0150*/  LDG.E R6, desc[UR4][R6.64] ;  /* 0x0000000406067981 */ /* 0x000ea8000c1e1900 */
[----:B------:R0:W2:Y:S01]  /*0160*/  LDG.E R9, desc[UR4][R14.64] ;  /* 0x000000040e097981 */ /* 0x0000a2000c1e1900 */
[----:B-----5:R-:W-:-:S06]  /*0170*/  IMAD.WIDE R12, R0, 0x4, R12 ;  /* 0x00000004000c7825 */ /* 0x020fcc00078e020c */
[----:B------:R1:W5:Y:S01]  /*0180*/  LDG.E R12, desc[UR4][R12.64] ;  /* 0x000000040c0c7981 */ /* 0x000362000c1e1900 */
[----:B------:R-:W-:-:S05]  /*0190*/  IMAD.WIDE R16, R0, 0x4, R16 ;  /* 0x0000000400107825 */ /* 0x000fca00078e0210 */
[----:B------:R-:W5:Y:S01]  /*01a0*/  LDG.E R11, desc[UR4][R16.64] ;  /* 0x00000004100b7981 */ /* 0x000f62000c1e1900 */
[----:B----4-:R-:W-:-:S04]  /*01b0*/  IABS R8, R2 ;  /* 0x0000000200087213 */ /* 0x010fc80000000000 */
[----:B------:R-:W4:Y:S01]  /*01c0*/  I2F.RP R18, R8 ;  /* 0x0000000800127306 */ /* 0x000f220000209400 */
[----:B---3--:R-:W-:-:S07]  /*01d0*/  IABS R10, R3 ;  /* 0x00000003000a7213 */ /* 0x008fce0000000000 */
[----:B0-----:R-:W0:Y:S08]  /*01e0*/  I2F.RP R14, R10 ;  /* 0x0000000a000e7306 */ /* 0x001e300000209400 */
[----:B----4-:R-:W3:Y:S08]  /*01f0*/  MUFU.RCP R18, R18 ;  /* 0x0000001200127308 */ /* 0x010ef00000001000 */
[----:B0-----:R-:W0:Y:S01]  /*0200*/  MUFU.RCP R14, R14 ;  /* 0x0000000e000e7308 */ /* 0x001e220000001000 */
[----:B---3--:R-:W-:-:S02]  /*0210*/  VIADD R7, R18, 0xffffffe ;  /* 0x0ffffffe12077836 */ /* 0x008fc40000000000 */
[----:B0-----:R-:W-:-:S05]  /*0220*/  VIADD R5, R14, 0xffffffe ;  /* 0x0ffffffe0e057836 */ /* 0x001fca0000000000 */
[----:B------:R-:W1:Y:S08]  /*0230*/  F2I.FTZ.U32.TRUNC.NTZ R7, R7 ;  /* 0x0000000700077305 */ /* 0x000e70000021f000 */
[----:B------:R-:W0:Y:S01]  /*0240*/  F2I.FTZ.U32.TRUNC.NTZ R5, R5 ;  /* 0x0000000500057305 */ /* 0x000e22000021f000 */
[----:B--2---:R-:W-:Y:S01]  /*0250*/  IADD3 R9, PT, PT, R6, R9, R4 ;  /* 0x0000000906097210 */ /* 0x004fe20007ffe004 */
[----:B------:R-:W-:Y:S01]  /*0260*/  HFMA2 R6, -RZ, RZ, 0, 0 ;  /* 0x00000000ff067431 */ /* 0x000fe200000001ff */
[----:B-1----:R-:W-:Y:S01]  /*0270*/  IADD3 R13, PT, PT, RZ, -R7, RZ ;  /* 0x80000007ff0d7210 */ /* 0x002fe20007ffe0ff */
[----:B------:R-:W-:-:S02]  /*0280*/  IMAD.MOV.U32 R4, RZ, RZ, RZ ;  /* 0x000000ffff047224 */ /* 0x000fc400078e00ff */
[----:B-----5:R-:W-:Y:S02]  /*0290*/  IMAD R12, R11, R12, RZ ;  /* 0x0000000c0b0c7224 */ /* 0x020fe400078e02ff */
[----:B0-----:R-:W-:Y:S02]  /*02a0*/  IMAD.MOV R15, RZ, RZ, -R5 ;  /* 0x000000ffff0f7224 */ /* 0x001fe400078e0a05 */
[----:B------:R-:W-:Y:S02]  /*02b0*/  IMAD R13, R13, R8, RZ ;  /* 0x000000080d0d7224 */ /* 0x000fe400078e02ff */
[----:B------:R-:W-:Y:S02]  /*02c0*/  IMAD R15, R15, R10, RZ ;  /* 0x0000000a0f0f7224 */ /* 0x000fe400078e02ff */
[----:B------:R-:W-:Y:S01]  /*02d0*/  IMAD.HI.U32 R6, R7, R13, R6 ;  /* 0x0000000d07067227 */ /* 0x000fe200078e0006 */
[----:B------:R-:W-:-:S03]  /*02e0*/  IABS R7, R2 ;  /* 0x0000000200077213 */ /* 0x000fc60000000000 */
[----:B------:R-:W-:Y:S01]  /*02f0*/  IMAD.HI.U32 R4, R5, R15, R4 ;  /* 0x0000000f05047227 */ /* 0x000fe200078e0004 */
[----:B------:R-:W-:Y:S02]  /*0300*/  IABS R5, R9 ;  /* 0x0000000900057213 */ /* 0x000fe40000000000 */
[----:B------:R-:W-:Y:S02]  /*0310*/  IABS R14, R3 ;  /* 0x00000003000e7213 */ /* 0x000fe40000000000 */
[----:B------:R-:W-:Y:S01]  /*0320*/  IABS R13, R12 ;  /* 0x0000000c000d7213 */ /* 0x000fe20000000000 */
[----:B------:R-:W-:Y:S01]  /*0330*/  IMAD.HI.U32 R6, R6, R5, RZ ;  /* 0x0000000506067227 */ /* 0x000fe200078e00ff */
[----:B------:R-:W-:-:S03]  /*0340*/  IADD3 R11, PT, PT, RZ, -R7, RZ ;  /* 0x80000007ff0b7210 */ /* 0x000fc60007ffe0ff */
[----:B------:R-:W-:Y:S02]  /*0350*/  IMAD.MOV R14, RZ, RZ, -R14 ;  /* 0x000000ffff0e7224 */ /* 0x000fe400078e0a0e */
[----:B------:R-:W-:-:S04]  /*0360*/  IMAD.HI.U32 R7, R4, R13, RZ ;  /* 0x0000000d04077227 */ /* 0x000fc800078e00ff */
[----:B------:R-:W-:Y:S02]  /*0370*/  IMAD R5, R6, R11, R5 ;  /* 0x0000000b06057224 */ /* 0x000fe400078e0205 */
[----:B------:R-:W-:-:S03]  /*0380*/  IMAD R11, R7, R14, R13 ;  /* 0x0000000e070b7224 */ /* 0x000fc600078e020d */
[----:B------:R-:W-:Y:S02]  /*0390*/  ISETP.GT.U32.AND P4, PT, R8, R5, PT ;  /* 0x000000050800720c */ /* 0x000fe40003f84070 */
[----:B------:R-:W-:Y:S02]  /*03a0*/  ISETP.GT.U32.AND P5, PT, R10, R11, PT ;  /* 0x0000000b0a00720c */ /* 0x000fe40003fa4070 */
[----:B------:R-:W-:Y:S02]  /*03b0*/  LOP3.LUT R9, R9, R2, RZ, 0x3c, !PT ;  /* 0x0000000209097212 */ /* 0x000fe400078e3cff */
[----:B------:R-:W-:-:S07]  /*03c0*/  LOP3.LUT R12, R12, R3, RZ, 0x3c, !PT ;  /* 0x000000030c0c7212 */ /* 0x000fce00078e3cff */
[-C--:B------:R-:W-:Y:S02]  /*03d0*/  @!P4 IADD3 R5, PT, PT, R5, -R8.reuse, RZ ;  /* 0x800000080505c210 */ /* 0x080fe40007ffe0ff */
[----:B------:R-:W-:Y:S02]  /*03e0*/  @!P5 IMAD.IADD R11, R11, 0x1, -R10 ;  /* 0x000000010b0bd824 */ /* 0x000fe400078e0a0a */
[----:B------:R-:W-:Y:S02]  /*03f0*/  ISETP.GE.U32.AND P0, PT, R5, R8, PT ;  /* 0x000000080500720c */ /* 0x000fe40003f06070 */
[----:B------:R-:W0:Y:S01]  /*0400*/  LDC.64 R4, c[0x0][0x3b8] ;  /* 0x0000ee00ff047b82 */ /* 0x000e220000000a00 */
[----:B------:R-:W-:Y:S01]  /*0410*/  ISETP.GE.U32.AND P1, PT, R11, R10, PT ;  /* 0x0000000a0b00720c */ /* 0x000fe20003f26070 */
[----:B------:R-:W-:Y:S01]  /*0420*/  @!P5 VIADD R7, R7, 0x1 ;  /* 0x000000010707d836 */ /* 0x000fe20000000000 */
[----:B------:R-:W-:Y:S02]  /*0430*/  ISETP.GE.AND P2, PT, R9, RZ, PT ;  /* 0x000000ff0900720c */ /* 0x000fe40003f46270 */
[----:B------:R-:W-:-:S02]  /*0440*/  ISETP.GE.AND P3, PT, R12, RZ, PT ;  /* 0x000000ff0c00720c */ /* 0x000fc40003f66270 */
[----:B------:R-:W-:Y:S02]  /*0450*/  @!P4 IADD3 R6, PT, PT, R6, 0x1, RZ ;  /* 0x000000010606c810 */ /* 0x000fe40007ffe0ff */
[----:B------:R-:W-:Y:S02]  /*0460*/  ISETP.NE.AND P4, PT, R2, RZ, PT ;  /* 0x000000ff0200720c */ /* 0x000fe40003f85270 */
[----:B------:R-:W-:Y:S02]  /*0470*/  ISETP.NE.AND P5, PT, R3, RZ, PT ;  /* 0x000000ff0300720c */ /* 0x000fe40003fa5270 */
[----:B------:R-:W-:Y:S01]  /*0480*/  @P0 IADD3 R6, PT, PT, R6, 0x1, RZ ;  /* 0x0000000106060810 */ /* 0x000fe20007ffe0ff */
[----:B------:R-:W-:-:S03]  /*0490*/  @P1 VIADD R7, R7, 0x1 ;  /* 0x0000000107071836 */ /* 0x000fc60000000000 */
[----:B------:R-:W-:Y:S02]  /*04a0*/  @!P2 IADD3 R6, PT, PT, -R6, RZ, RZ ;  /* 0x000000ff0606a210 */ /* 0x000fe40007ffe1ff */
[----:B------:R-:W-:-:S03]  /*04b0*/  @!P3 IADD3 R7, PT, PT, -R7, RZ, RZ ;  /* 0x000000ff0707b210 */ /* 0x000fc60007ffe1ff */
[----:B------:R-:W-:Y:S02]  /*04c0*/  @!P4 LOP3.LUT R6, RZ, R2, RZ, 0x33, !PT ;  /* 0x00000002ff06c212 */ /* 0x000fe400078e33ff */
[----:B------:R-:W-:Y:S01]  /*04d0*/  @!P5 LOP3.LUT R7, RZ, R3, RZ, 0x33, !PT ;  /* 0x00000003ff07d212 */ /* 0x000fe200078e33ff */
[----:B0-----:R-:W-:-:S04]  /*04e0*/  IMAD.WIDE R2, R0, 0x4, R4 ;  /* 0x0000000400027825 */ /* 0x001fc800078e0204 */
[----:B------:R-:W-:-:S05]  /*04f0*/  IMAD R7, R6, R7, RZ ;  /* 0x0000000706077224 */ /* 0x000fca00078e02ff */
[----:B------:R-:W-:Y:S01]  /*0500*/  STG.E desc[UR4][R2.64], R7 ;  /* 0x0000000702007986 */ /* 0x000fe2000c101904 */
[----:B------:R-:W-:Y:S05]  /*0510*/  EXIT ;  /* 0x000000000000794d */ /* 0x000fea0003800000 */
.L_x_0:
[----:B------:R-:W-:-:S00]  /*0520*/  BRA `(.L_x_0) ;  /* 0xfffffffc00fc7947 */ /* 0x000fc0000383ffff */
[----:B------:R-:W-:-:S00]  /*0530*/  NOP ;  /* 0x0000000000007918 */ /* 0x000fc00000000000 */
        /* <DEDUP_REMOVED lines=12> */
.L_x_1:


//--------------------- .nv.shared.reserved.0     --------------------------
	.section	.nv.shared.reserved.0,"aw",@nobits
	.weak		__nv_reservedSMEM_offset_0_alias
	.size		__nv_reservedSMEM_offset_0_alias, 0, 64
	.other		__nv_reservedSMEM_offset_0_alias,@"STO_CUDA_RESERVED_SHARED STV_DEFAULT"
__nv_reservedSMEM_offset_0_alias:
	.zero		0
	.zero		64


//--------------------- .nv.constant0._Z21complicateCalculation16Coefficients_SOA --------------------------
	.section	.nv.constant0._Z21complicateCalculation16Coefficients_SOA,"a",@progbits
	.sectionflags	@""
	.align	4
.nv.constant0._Z21complicateCalculation16Coefficients_SOA:
	.zero		960


//--------------------- SYMBOLS --------------------------

	.type		.nv.reservedSmem.offset0,@object
	.size		.nv.reservedSmem.offset0,0x4
